//
// Generated by NVIDIA NVVM Compiler
//
// Compiler Build ID: CL-36424714
// Cuda compilation tools, release 13.0, V13.0.88
// Based on NVVM 20.0.0
//

.version 9.0
.target sm_100
.address_size 64

	// .globl	_Z4CopyPfS_

.visible .entry _Z4CopyPfS_(
	.param .u64 .ptr .align 1 _Z4CopyPfS__param_0,
	.param .u64 .ptr .align 1 _Z4CopyPfS__param_1
)
{
	.reg .b32 	%r<5>;
	.reg .b32 	%f<2>;
	.reg .b64 	%rd<8>;

	ld.param.u64 	%rd1, [_Z4CopyPfS__param_0];
	ld.param.u64 	%rd2, [_Z4CopyPfS__param_1];
	cvta.to.global.u64 	%rd3, %rd2;
	cvta.to.global.u64 	%rd4, %rd1;
	mov.u32 	%r1, %ctaid.x;
	mov.u32 	%r2, %ntid.x;
	mov.u32 	%r3, %tid.x;
	mad.lo.s32 	%r4, %r1, %r2, %r3;
	mul.wide.s32 	%rd5, %r4, 4;
	add.s64 	%rd6, %rd4, %rd5;
	ld.global.f32 	%f1, [%rd6];
	add.s64 	%rd7, %rd3, %rd5;
	st.global.f32 	[%rd7], %f1;
	ret;

}
	// .globl	_Z5ScalaPfS_f
.visible .entry _Z5ScalaPfS_f(
	.param .u64 .ptr .align 1 _Z5ScalaPfS_f_param_0,
	.param .u64 .ptr .align 1 _Z5ScalaPfS_f_param_1,
	.param .f32 _Z5ScalaPfS_f_param_2
)
{
	.reg .b32 	%r<5>;
	.reg .b32 	%f<4>;
	.reg .b64 	%rd<8>;

	ld.param.u64 	%rd1, [_Z5ScalaPfS_f_param_0];
	ld.param.u64 	%rd2, [_Z5ScalaPfS_f_param_1];
	ld.param.f32 	%f1, [_Z5ScalaPfS_f_param_2];
	cvta.to.global.u64 	%rd3, %rd2;
	cvta.to.global.u64 	%rd4, %rd1;
	mov.u32 	%r1, %ctaid.x;
	mov.u32 	%r2, %ntid.x;
	mov.u32 	%r3, %tid.x;
	mad.lo.s32 	%r4, %r1, %r2, %r3;
	mul.wide.s32 	%rd5, %r4, 4;
	add.s64 	%rd6, %rd4, %rd5;
	ld.global.f32 	%f2, [%rd6];
	mul.f32 	%f3, %f1, %f2;
	add.s64 	%rd7, %rd3, %rd5;
	st.global.f32 	[%rd7], %f3;
	ret;

}
	// .globl	_Z3AddPfS_S_
.visible .entry _Z3AddPfS_S_(
	.param .u64 .ptr .align 1 _Z3AddPfS_S__param_0,
	.param .u64 .ptr .align 1 _Z3AddPfS_S__param_1,
	.param .u64 .ptr .align 1 _Z3AddPfS_S__param_2
)
{
	.reg .b32 	%r<5>;
	.reg .b32 	%f<4>;
	.reg .b64 	%rd<11>;

	ld.param.u64 	%rd1, [_Z3AddPfS_S__param_0];
	ld.param.u64 	%rd2, [_Z3AddPfS_S__param_1];
	ld.param.u64 	%rd3, [_Z3AddPfS_S__param_2];
	cvta.to.global.u64 	%rd4, %rd3;
	cvta.to.global.u64 	%rd5, %rd2;
	cvta.to.global.u64 	%rd6, %rd1;
	mov.u32 	%r1, %ctaid.x;
	mov.u32 	%r2, %ntid.x;
	mov.u32 	%r3, %tid.x;
	mad.lo.s32 	%r4, %r1, %r2, %r3;
	mul.wide.s32 	%rd7, %r4, 4;
	add.s64 	%rd8, %rd6, %rd7;
	ld.global.f32 	%f1, [%rd8];
	add.s64 	%rd9, %rd5, %rd7;
	ld.global.f32 	%f2, [%rd9];
	add.f32 	%f3, %f1, %f2;
	add.s64 	%rd10, %rd4, %rd7;
	st.global.f32 	[%rd10], %f3;
	ret;

}
	// .globl	_Z5TriadPfS_S_f
.visible .entry _Z5TriadPfS_S_f(
	.param .u64 .ptr .align 1 _Z5TriadPfS_S_f_param_0,
	.param .u64 .ptr .align 1 _Z5TriadPfS_S_f_param_1,
	.param .u64 .ptr .align 1 _Z5TriadPfS_S_f_param_2,
	.param .f32 _Z5TriadPfS_S_f_param_3
)
{
	.reg .b32 	%r<5>;
	.reg .b32 	%f<5>;
	.reg .b64 	%rd<11>;

	ld.param.u64 	%rd1, [_Z5TriadPfS_S_f_param_0];
	ld.param.u64 	%rd2, [_Z5TriadPfS_S_f_param_1];
	ld.param.u64 	%rd3, [_Z5TriadPfS_S_f_param_2];
	ld.param.f32 	%f1, [_Z5TriadPfS_S_f_param_3];
	cvta.to.global.u64 	%rd4, %rd3;
	cvta.to.global.u64 	%rd5, %rd2;
	cvta.to.global.u64 	%rd6, %rd1;
	mov.u32 	%r1, %ctaid.x;
	mov.u32 	%r2, %ntid.x;
	mov.u32 	%r3, %tid.x;
	mad.lo.s32 	%r4, %r1, %r2, %r3;
	mul.wide.s32 	%rd7, %r4, 4;
	add.s64 	%rd8, %rd6, %rd7;
	ld.global.f32 	%f2, [%rd8];
	add.s64 	%rd9, %rd5, %rd7;
	ld.global.f32 	%f3, [%rd9];
	fma.rn.f32 	%f4, %f1, %f2, %f3;
	add.s64 	%rd10, %rd4, %rd7;
	st.global.f32 	[%rd10], %f4;
	ret;

}


// ===== COMPILED SASS (sm_100) =====

	.target	sm_100

	.elftype	@"ET_EXEC"


//--------------------- .note.nv.tkinfo           --------------------------
	.section	.note.nv.tkinfo,"",@"SHT_NOTE"
	.sectionflags	@"SHF_NOTE_NV_TKINFO"
	.tkinfo
        /*0018*/ 	.word	0x00000002
        /*0030*/ 	.string	""
        /*0030*/ 	.string	"ptxas"
        /*0030*/ 	.string	"Cuda compilation tools, release 13.0, V13.0.88"
        /*0030*/ 	.string	"Build cuda_13.0.r13.0/compiler.36424714_0"
        /*0030*/ 	.string	"-arch sm_100 -m 64 "



//--------------------- .note.nv.cuinfo           --------------------------
	.section	.note.nv.cuinfo,"",@"SHT_NOTE"
	.sectionflags	@"SHF_NOTE_NV_CUINFO"
        /*0018*/ 	.short	0x0002
        /*001a*/ 	.short	0x0064
        /*001c*/ 	.short	0x0082
	.zero		2


//--------------------- .nv.info                  --------------------------
	.section	.nv.info,"",@"SHT_CUDA_INFO"
	.align	4


	//----- nvinfo : EIATTR_REGCOUNT
	.align		4
        /*0000*/ 	.byte	0x04, 0x2f
        /*0002*/ 	.short	(.L_1 - .L_0)
	.align		4
.L_0:
        /*0004*/ 	.word	index@(_Z4CopyPfS_)
        /*0008*/ 	.word	0x0000000a


	//----- nvinfo : EIATTR_FRAME_SIZE
	.align		4
.L_1:
        /*000c*/ 	.byte	0x04, 0x11
        /*000e*/ 	.short	(.L_3 - .L_2)
	.align		4
.L_2:
        /*0010*/ 	.word	index@(_Z4CopyPfS_)
        /*0014*/ 	.word	0x00000000


	//----- nvinfo : EIATTR_REGCOUNT
	.align		4
.L_3:
        /*0018*/ 	.byte	0x04, 0x2f
        /*001a*/ 	.short	(.L_5 - .L_4)
	.align		4
.L_4:
        /*001c*/ 	.word	index@(_Z5ScalaPfS_f)
        /*0020*/ 	.word	0x0000000a


	//----- nvinfo : EIATTR_FRAME_SIZE
	.align		4
.L_5:
        /*0024*/ 	.byte	0x04, 0x11
        /*0026*/ 	.short	(.L_7 - .L_6)
	.align		4
.L_6:
        /*0028*/ 	.word	index@(_Z5ScalaPfS_f)
        /*002c*/ 	.word	0x00000000


	//----- nvinfo : EIATTR_REGCOUNT
	.align		4
.L_7:
        /*0030*/ 	.byte	0x04, 0x2f
        /*0032*/ 	.short	(.L_9 - .L_8)
	.align		4
.L_8:
        /*0034*/ 	.word	index@(_Z3AddPfS_S_)
        /*0038*/ 	.word	0x0000000c


	//----- nvinfo : EIATTR_FRAME_SIZE
	.align		4
.L_9:
        /*003c*/ 	.byte	0x04, 0x11
        /*003e*/ 	.short	(.L_11 - .L_10)
	.align		4
.L_10:
        /*0040*/ 	.word	index@(_Z3AddPfS_S_)
        /*0044*/ 	.word	0x00000000


	//----- nvinfo : EIATTR_REGCOUNT
	.align		4
.L_11:
        /*0048*/ 	.byte	0x04, 0x2f
        /*004a*/ 	.short	(.L_13 - .L_12)
	.align		4
.L_12:
        /*004c*/ 	.word	index@(_Z5TriadPfS_S_f)
        /*0050*/ 	.word	0x0000000c


	//----- nvinfo : EIATTR_FRAME_SIZE
	.align		4
.L_13:
        /*0054*/ 	.byte	0x04, 0x11
        /*0056*/ 	.short	(.L_15 - .L_14)
	.align		4
.L_14:
        /*0058*/ 	.word	index@(_Z5TriadPfS_S_f)
        /*005c*/ 	.word	0x00000000


	//----- nvinfo : EIATTR_MIN_STACK_SIZE
	.align		4
.L_15:
        /*0060*/ 	.byte	0x04, 0x12
        /*0062*/ 	.short	(.L_17 - .L_16)
	.align		4
.L_16:
        /*0064*/ 	.word	index@(_Z5TriadPfS_S_f)
        /*0068*/ 	.word	0x00000000


	//----- nvinfo : EIATTR_MIN_STACK_SIZE
	.align		4
.L_17:
        /*006c*/ 	.byte	0x04, 0x12
        /*006e*/ 	.short	(.L_19 - .L_18)
	.align		4
.L_18:
        /*0070*/ 	.word	index@(_Z3AddPfS_S_)
        /*0074*/ 	.word	0x00000000


	//----- nvinfo : EIATTR_MIN_STACK_SIZE
	.align		4
.L_19:
        /*0078*/ 	.byte	0x04, 0x12
        /*007a*/ 	.short	(.L_21 - .L_20)
	.align		4
.L_20:
        /*007c*/ 	.word	index@(_Z5ScalaPfS_f)
        /*0080*/ 	.word	0x00000000


	//----- nvinfo : EIATTR_MIN_STACK_SIZE
	.align		4
.L_21:
        /*0084*/ 	.byte	0x04, 0x12
        /*0086*/ 	.short	(.L_23 - .L_22)
	.align		4
.L_22:
        /*0088*/ 	.word	index@(_Z4CopyPfS_)
        /*008c*/ 	.word	0x00000000
.L_23:


//--------------------- .nv.compat                --------------------------
	.section	.nv.compat,"",@"SHT_CUDA_COMPAT_INFO"
	.align	4
        /*0000*/ 	.byte	0x02, 0x09, 0x00, 0x00, 0x02, 0x02, 0x01, 0x00, 0x02, 0x05, 0x05, 0x00, 0x03, 0x07, 0x01, 0x01
        /*0010*/ 	.byte	0x02, 0x03, 0x00, 0x00, 0x02, 0x06, 0x01, 0x00, 0x04, 0x0b, 0x08, 0x00, 0x09, 0x00, 0x00, 0x00
        /*0020*/ 	.byte	0x00, 0x00, 0x00, 0x00


//--------------------- .nv.info._Z5TriadPfS_S_f  --------------------------
	.section	.nv.info._Z5TriadPfS_S_f,"",@"SHT_CUDA_INFO"
	.sectionflags	@""
	.align	4


	//----- nvinfo : EIATTR_CUDA_API_VERSION
	.align		4
        /*0000*/ 	.byte	0x04, 0x37
        /*0002*/ 	.short	(.L_25 - .L_24)
.L_24:
        /*0004*/ 	.word	0x00000082


	//----- nvinfo : EIATTR_KPARAM_INFO
	.align		4
.L_25:
        /*0008*/ 	.byte	0x04, 0x17
        /*000a*/ 	.short	(.L_27 - .L_26)
.L_26:
        /*000c*/ 	.word	0x00000000
        /*0010*/ 	.short	0x0003
        /*0012*/ 	.short	0x0018
        /*0014*/ 	.byte	0x00, 0xf0, 0x11, 0x00


	//----- nvinfo : EIATTR_KPARAM_INFO
	.align		4
.L_27:
        /*0018*/ 	.byte	0x04, 0x17
        /*001a*/ 	.short	(.L_29 - .L_28)
.L_28:
        /*001c*/ 	.word	0x00000000
        /*0020*/ 	.short	0x0002
        /*0022*/ 	.short	0x0010
        /*0024*/ 	.byte	0x00, 0xf5, 0x21, 0x00


	//----- nvinfo : EIATTR_KPARAM_INFO
	.align		4
.L_29:
        /*0028*/ 	.byte	0x04, 0x17
        /*002a*/ 	.short	(.L_31 - .L_30)
.L_30:
        /*002c*/ 	.word	0x00000000
        /*0030*/ 	.short	0x0001
        /*0032*/ 	.short	0x0008
        /*0034*/ 	.byte	0x00, 0xf5, 0x21, 0x00


	//----- nvinfo : EIATTR_KPARAM_INFO
	.align		4
.L_31:
        /*0038*/ 	.byte	0x04, 0x17
        /*003a*/ 	.short	(.L_33 - .L_32)
.L_32:
        /*003c*/ 	.word	0x00000000
        /*0040*/ 	.short	0x0000
        /*0042*/ 	.short	0x0000
        /*0044*/ 	.byte	0x00, 0xf5, 0x21, 0x00


	//----- nvinfo : EIATTR_SPARSE_MMA_MASK
	.align		4
.L_33:
        /*0048*/ 	.byte	0x03, 0x50
        /*004a*/ 	.short	0x0000


	//----- nvinfo : EIATTR_MAXREG_COUNT
	.align		4
        /*004c*/ 	.byte	0x03, 0x1b
        /*004e*/ 	.short	0x00ff


	//----- nvinfo : EIATTR_MERCURY_ISA_VERSION
	.align		4
        /*0050*/ 	.byte	0x03, 0x5f
        /*0052*/ 	.short	0x0101


	//----- nvinfo : EIATTR_VRC_CTA_INIT_COUNT
	.align		4
        /*0054*/ 	.byte	0x02, 0x4a
	.zero		1
	.zero		1


	//----- nvinfo : EIATTR_EXIT_INSTR_OFFSETS
	.align		4
        /*0058*/ 	.byte	0x04, 0x1c
        /*005a*/ 	.short	(.L_35 - .L_34)


	//   ....[0]....
.L_34:
        /*005c*/ 	.word	0x00000110


	//----- nvinfo : EIATTR_CBANK_PARAM_SIZE
	.align		4
.L_35:
        /*0060*/ 	.byte	0x03, 0x19
        /*0062*/ 	.short	0x001c


	//----- nvinfo : EIATTR_PARAM_CBANK
	.align		4
        /*0064*/ 	.byte	0x04, 0x0a
        /*0066*/ 	.short	(.L_37 - .L_36)
	.align		4
.L_36:
        /*0068*/ 	.word	index@(.nv.constant0._Z5TriadPfS_S_f)
        /*006c*/ 	.short	0x0380
        /*006e*/ 	.short	0x001c


	//----- nvinfo : EIATTR_SW_WAR
	.align		4
.L_37:
        /*0070*/ 	.byte	0x04, 0x36
        /*0072*/ 	.short	(.L_39 - .L_38)
.L_38:
        /*0074*/ 	.word	0x00000008
.L_39:


//--------------------- .nv.info._Z3AddPfS_S_     --------------------------
	.section	.nv.info._Z3AddPfS_S_,"",@"SHT_CUDA_INFO"
	.sectionflags	@""
	.align	4


	//----- nvinfo : EIATTR_CUDA_API_VERSION
	.align		4
        /*0000*/ 	.byte	0x04, 0x37
        /*0002*/ 	.short	(.L_41 - .L_40)
.L_40:
        /*0004*/ 	.word	0x00000082


	//----- nvinfo : EIATTR_KPARAM_INFO
	.align		4
.L_41:
        /*0008*/ 	.byte	0x04, 0x17
        /*000a*/ 	.short	(.L_43 - .L_42)
.L_42:
        /*000c*/ 	.word	0x00000000
        /*0010*/ 	.short	0x0002
        /*0012*/ 	.short	0x0010
        /*0014*/ 	.byte	0x00, 0xf5, 0x21, 0x00


	//----- nvinfo : EIATTR_KPARAM_INFO
	.align		4
.L_43:
        /*0018*/ 	.byte	0x04, 0x17
        /*001a*/ 	.short	(.L_45 - .L_44)
.L_44:
        /*001c*/ 	.word	0x00000000
        /*0020*/ 	.short	0x0001
        /*0022*/ 	.short	0x0008
        /*0024*/ 	.byte	0x00, 0xf5, 0x21, 0x00


	//----- nvinfo : EIATTR_KPARAM_INFO
	.align		4
.L_45:
        /*0028*/ 	.byte	0x04, 0x17
        /*002a*/ 	.short	(.L_47 - .L_46)
.L_46:
        /*002c*/ 	.word	0x00000000
        /*0030*/ 	.short	0x0000
        /*0032*/ 	.short	0x0000
        /*0034*/ 	.byte	0x00, 0xf5, 0x21, 0x00


	//----- nvinfo : EIATTR_SPARSE_MMA_MASK
	.align		4
.L_47:
        /*0038*/ 	.byte	0x03, 0x50
        /*003a*/ 	.short	0x0000


	//----- nvinfo : EIATTR_MAXREG_COUNT
	.align		4
        /*003c*/ 	.byte	0x03, 0x1b
        /*003e*/ 	.short	0x00ff


	//----- nvinfo : EIATTR_MERCURY_ISA_VERSION
	.align		4
        /*0040*/ 	.byte	0x03, 0x5f
        /*0042*/ 	.short	0x0101


	//----- nvinfo : EIATTR_VRC_CTA_INIT_COUNT
	.align		4
        /*0044*/ 	.byte	0x02, 0x4a
	.zero		1
	.zero		1


	//----- nvinfo : EIATTR_EXIT_INSTR_OFFSETS
	.align		4
        /*0048*/ 	.byte	0x04, 0x1c
        /*004a*/ 	.short	(.L_49 - .L_48)


	//   ....[0]....
.L_48:
        /*004c*/ 	.word	0x00000100


	//----- nvinfo : EIATTR_CBANK_PARAM_SIZE
	.align		4
.L_49:
        /*0050*/ 	.byte	0x03, 0x19
        /*0052*/ 	.short	0x0018


	//----- nvinfo : EIATTR_PARAM_CBANK
	.align		4
        /*0054*/ 	.byte	0x04, 0x0a
        /*0056*/ 	.short	(.L_51 - .L_50)
	.align		4
.L_50:
        /*0058*/ 	.word	index@(.nv.constant0._Z3AddPfS_S_)
        /*005c*/ 	.short	0x0380
        /*005e*/ 	.short	0x0018


	//----- nvinfo : EIATTR_SW_WAR
	.align		4
.L_51:
        /*0060*/ 	.byte	0x04, 0x36
        /*0062*/ 	.short	(.L_53 - .L_52)
.L_52:
        /*0064*/ 	.word	0x00000008
.L_53:


//--------------------- .nv.info._Z5ScalaPfS_f    --------------------------
	.section	.nv.info._Z5ScalaPfS_f,"",@"SHT_CUDA_INFO"
	.sectionflags	@""
	.align	4


	//----- nvinfo : EIATTR_CUDA_API_VERSION
	.align		4
        /*0000*/ 	.byte	0x04, 0x37
        /*0002*/ 	.short	(.L_55 - .L_54)
.L_54:
        /*0004*/ 	.word	0x00000082


	//----- nvinfo : EIATTR_KPARAM_INFO
	.align		4
.L_55:
        /*0008*/ 	.byte	0x04, 0x17
        /*000a*/ 	.short	(.L_57 - .L_56)
.L_56:
        /*000c*/ 	.word	0x00000000
        /*0010*/ 	.short	0x0002
        /*0012*/ 	.short	0x0010
        /*0014*/ 	.byte	0x00, 0xf0, 0x11, 0x00


	//----- nvinfo : EIATTR_KPARAM_INFO
	.align		4
.L_57:
        /*0018*/ 	.byte	0x04, 0x17
        /*001a*/ 	.short	(.L_59 - .L_58)
.L_58:
        /*001c*/ 	.word	0x00000000
        /*0020*/ 	.short	0x0001
        /*0022*/ 	.short	0x0008
        /*0024*/ 	.byte	0x00, 0xf5, 0x21, 0x00


	//----- nvinfo : EIATTR_KPARAM_INFO
	.align		4
.L_59:
        /*0028*/ 	.byte	0x04, 0x17
        /*002a*/ 	.short	(.L_61 - .L_60)
.L_60:
        /*002c*/ 	.word	0x00000000
        /*0030*/ 	.short	0x0000
        /*0032*/ 	.short	0x0000
        /*0034*/ 	.byte	0x00, 0xf5, 0x21, 0x00


	//----- nvinfo : EIATTR_SPARSE_MMA_MASK
	.align		4
.L_61:
        /*0038*/ 	.byte	0x03, 0x50
        /*003a*/ 	.short	0x0000


	//----- nvinfo : EIATTR_MAXREG_COUNT
	.align		4
        /*003c*/ 	.byte	0x03, 0x1b
        /*003e*/ 	.short	0x00ff


	//----- nvinfo : EIATTR_MERCURY_ISA_VERSION
	.align		4
        /*0040*/ 	.byte	0x03, 0x5f
        /*0042*/ 	.short	0x0101


	//----- nvinfo : EIATTR_VRC_CTA_INIT_COUNT
	.align		4
        /*0044*/ 	.byte	0x02, 0x4a
	.zero		1
	.zero		1


	//----- nvinfo : EIATTR_EXIT_INSTR_OFFSETS
	.align		4
        /*0048*/ 	.byte	0x04, 0x1c
        /*004a*/ 	.short	(.L_63 - .L_62)


	//   ....[0]....
.L_62:
        /*004c*/ 	.word	0x000000e0


	//----- nvinfo : EIATTR_CBANK_PARAM_SIZE
	.align		4
.L_63:
        /*0050*/ 	.byte	0x03, 0x19
        /*0052*/ 	.short	0x0014


	//----- nvinfo : EIATTR_PARAM_CBANK
	.align		4
        /*0054*/ 	.byte	0x04, 0x0a
        /*0056*/ 	.short	(.L_65 - .L_64)
	.align		4
.L_64:
        /*0058*/ 	.word	index@(.nv.constant0._Z5ScalaPfS_f)
        /*005c*/ 	.short	0x0380
        /*005e*/ 	.short	0x0014


	//----- nvinfo : EIATTR_SW_WAR
	.align		4
.L_65:
        /*0060*/ 	.byte	0x04, 0x36
        /*0062*/ 	.short	(.L_67 - .L_66)
.L_66:
        /*0064*/ 	.word	0x00000008
.L_67:


//--------------------- .nv.info._Z4CopyPfS_      --------------------------
	.section	.nv.info._Z4CopyPfS_,"",@"SHT_CUDA_INFO"
	.sectionflags	@""
	.align	4


	//----- nvinfo : EIATTR_CUDA_API_VERSION
	.align		4
        /*0000*/ 	.byte	0x04, 0x37
        /*0002*/ 	.short	(.L_69 - .L_68)
.L_68:
        /*0004*/ 	.word	0x00000082


	//----- nvinfo : EIATTR_KPARAM_INFO
	.align		4
.L_69:
        /*0008*/ 	.byte	0x04, 0x17
        /*000a*/ 	.short	(.L_71 - .L_70)
.L_70:
        /*000c*/ 	.word	0x00000000
        /*0010*/ 	.short	0x0001
        /*0012*/ 	.short	0x0008
        /*0014*/ 	.byte	0x00, 0xf5, 0x21, 0x00


	//----- nvinfo : EIATTR_KPARAM_INFO
	.align		4
.L_71:
        /*0018*/ 	.byte	0x04, 0x17
        /*001a*/ 	.short	(.L_73 - .L_72)
.L_72:
        /*001c*/ 	.word	0x00000000
        /*0020*/ 	.short	0x0000
        /*0022*/ 	.short	0x0000
        /*0024*/ 	.byte	0x00, 0xf5, 0x21, 0x00


	//----- nvinfo : EIATTR_SPARSE_MMA_MASK
	.align		4
.L_73:
        /*0028*/ 	.byte	0x03, 0x50
        /*002a*/ 	.short	0x0000


	//----- nvinfo : EIATTR_MAXREG_COUNT
	.align		4
        /*002c*/ 	.byte	0x03, 0x1b
        /*002e*/ 	.short	0x00ff


	//----- nvinfo : EIATTR_MERCURY_ISA_VERSION
	.align		4
        /*0030*/ 	.byte	0x03, 0x5f
        /*0032*/ 	.short	0x0101


	//----- nvinfo : EIATTR_VRC_CTA_INIT_COUNT
	.align		4
        /*0034*/ 	.byte	0x02, 0x4a
	.zero		1
	.zero		1


	//----- nvinfo : EIATTR_EXIT_INSTR_OFFSETS
	.align		4
        /*0038*/ 	.byte	0x04, 0x1c
        /*003a*/ 	.short	(.L_75 - .L_74)


	//   ....[0]....
.L_74:
        /*003c*/ 	.word	0x000000c0


	//----- nvinfo : EIATTR_CBANK_PARAM_SIZE
	.align		4
.L_75:
        /*0040*/ 	.byte	0x03, 0x19
        /*0042*/ 	.short	0x0010


	//----- nvinfo : EIATTR_PARAM_CBANK
	.align		4
        /*0044*/ 	.byte	0x04, 0x0a
        /*0046*/ 	.short	(.L_77 - .L_76)
	.align		4
.L_76:
        /*0048*/ 	.word	index@(.nv.constant0._Z4CopyPfS_)
        /*004c*/ 	.short	0x0380
        /*004e*/ 	.short	0x0010


	//----- nvinfo : EIATTR_SW_WAR
	.align		4
.L_77:
        /*0050*/ 	.byte	0x04, 0x36
        /*0052*/ 	.short	(.L_79 - .L_78)
.L_78:
        /*0054*/ 	.word	0x00000008
.L_79:


//--------------------- .nv.callgraph             --------------------------
	.section	.nv.callgraph,"",@"SHT_CUDA_CALLGRAPH"
	.align	4
	.sectionentsize	8
	.align		4
        /*0000*/ 	.word	0x00000000
	.align		4
        /*0004*/ 	.word	0xffffffff
	.align		4
        /*0008*/ 	.word	0x00000000
	.align		4
        /*000c*/ 	.word	0xfffffffe
	.align		4
        /*0010*/ 	.word	0x00000000
	.align		4
        /*0014*/ 	.word	0xfffffffd
	.align		4
        /*0018*/ 	.word	0x00000000
	.align		4
        /*001c*/ 	.word	0xfffffffc


//--------------------- .text._Z5TriadPfS_S_f     --------------------------
	.section	.text._Z5TriadPfS_S_f,"ax",@progbits
	.align	128
        .global         _Z5TriadPfS_S_f
        .type           _Z5TriadPfS_S_f,@function
        .size           _Z5TriadPfS_S_f,(.L_x_4 - _Z5TriadPfS_S_f)
        .other          _Z5TriadPfS_S_f,@"STO_CUDA_ENTRY STV_DEFAULT"
_Z5TriadPfS_S_f:
.text._Z5TriadPfS_S_f:
[----:B------:R-:W-:Y:S01]  /*0000*/  LDC R1, c[0x0][0x37c] ;  /* 0x0000df00ff017b82 */ /* 0x000fe20000000800 */
[----:B------:R-:W0:Y:S07]  /*0010*/  S2R R0, SR_TID.X ;  /* 0x0000000000007919 */ /* 0x000e2e0000002100 */
[----:B------:R-:W0:Y:S01]  /*0020*/  S2UR UR6, SR_CTAID.X ;  /* 0x00000000000679c3 */ /* 0x000e220000002500 */
[----:B------:R-:W1:Y:S07]  /*0030*/  LDCU.64 UR4, c[0x0][0x358] ;  /* 0x00006b00ff0477ac */ /* 0x000e6e0008000a00 */
[----:B------:R-:W0:Y:S08]  /*0040*/  LDC R9, c[0x0][0x360] ;  /* 0x0000d800ff097b82 */ /* 0x000e300000000800 */
[----:B------:R-:W2:Y:S08]  /*0050*/  LDC.64 R2, c[0x0][0x380] ;  /* 0x0000e000ff027b82 */ /* 0x000eb00000000a00 */
[----:B------:R-:W3:Y:S01]  /*0060*/  LDC.64 R4, c[0x0][0x388] ;  /* 0x0000e200ff047b82 */ /* 0x000ee20000000a00 */
[----:B0-----:R-:W-:-:S07]  /*0070*/  IMAD R9, R9, UR6, R0 ;  /* 0x0000000609097c24 */ /* 0x001fce000f8e0200 */
[----:B------:R-:W0:Y:S01]  /*0080*/  LDC.64 R6, c[0x0][0x390] ;  /* 0x0000e400ff067b82 */ /* 0x000e220000000a00 */
[----:B------:R-:W4:Y:S01]  /*0090*/  LDCU UR6, c[0x0][0x398] ;  /* 0x00007300ff0677ac */ /* 0x000f220008000800 */
[----:B--2---:R-:W-:-:S06]  /*00a0*/  IMAD.WIDE R2, R9, 0x4, R2 ;  /* 0x0000000409027825 */ /* 0x004fcc00078e0202 */
[----:B-1----:R-:W4:Y:S01]  /*00b0*/  LDG.E R2, desc[UR4][R2.64] ;  /* 0x0000000402027981 */ /* 0x002f22000c1e1900 */
[----:B---3--:R-:W-:-:S06]  /*00c0*/  IMAD.WIDE R4, R9, 0x4, R4 ;  /* 0x0000000409047825 */ /* 0x008fcc00078e0204 */
[----:B------:R-:W4:Y:S01]  /*00d0*/  LDG.E R5, desc[UR4][R4.64] ;  /* 0x0000000404057981 */ /* 0x000f22000c1e1900 */
[----:B0-----:R-:W-:-:S04]  /*00e0*/  IMAD.WIDE R6, R9, 0x4, R6 ;  /* 0x0000000409067825 */ /* 0x001fc800078e0206 */
[----:B----4-:R-:W-:-:S05]  /*00f0*/  FFMA R9, R2, UR6, R5 ;  /* 0x0000000602097c23 */ /* 0x010fca0008000005 */
[----:B------:R-:W-:Y:S01]  /*0100*/  STG.E desc[UR4][R6.64], R9 ;  /* 0x0000000906007986 */ /* 0x000fe2000c101904 */
[----:B------:R-:W-:Y:S05]  /*0110*/  EXIT ;  /* 0x000000000000794d */ /* 0x000fea0003800000 */
.L_x_0:
[----:B------:R-:W-:-:S00]  /*0120*/  BRA `(.L_x_0) ;  /* 0xfffffffc00fc7947 */ /* 0x000fc0000383ffff */
[----:B------:R-:W-:-:S00]  /*0130*/  NOP ;  /* 0x0000000000007918 */ /* 0x000fc00000000000 */
        /* <DEDUP_REMOVED lines=12> */
.L_x_4:


//--------------------- .text._Z3AddPfS_S_        --------------------------
	.section	.text._Z3AddPfS_S_,"ax",@progbits
	.align	128
        .global         _Z3AddPfS_S_
        .type           _Z3AddPfS_S_,@function
        .size           _Z3AddPfS_S_,(.L_x_5 - _Z3AddPfS_S_)
        .other          _Z3AddPfS_S_,@"STO_CUDA_ENTRY STV_DEFAULT"
_Z3AddPfS_S_:
.text._Z3AddPfS_S_:
        /* <DEDUP_REMOVED lines=9> */
[----:B--2---:R-:W-:-:S06]  /*0090*/  IMAD.WIDE R2, R9, 0x4, R2 ;  /* 0x0000000409027825 */ /* 0x004fcc00078e0202 */
[----:B-1----:R-:W2:Y:S01]  /*00a0*/  LDG.E R2, desc[UR4][R2.64] ;  /* 0x0000000402027981 */ /* 0x002ea2000c1e1900 */
[----:B---3--:R-:W-:-:S06]  /*00b0*/  IMAD.WIDE R4, R9, 0x4, R4 ;  /* 0x0000000409047825 */ /* 0x008fcc00078e0204 */
[----:B------:R-:W2:Y:S01]  /*00c0*/  LDG.E R5, desc[UR4][R4.64] ;  /* 0x0000000404057981 */ /* 0x000ea2000c1e1900 */
[----:B0-----:R-:W-:-:S04]  /*00d0*/  IMAD.WIDE R6, R9, 0x4, R6 ;  /* 0x0000000409067825 */ /* 0x001fc800078e0206 */
[----:B--2---:R-:W-:-:S05]  /*00e0*/  FADD R9, R2, R5 ;  /* 0x0000000502097221 */ /* 0x004fca0000000000 */
[----:B------:R-:W-:Y:S01]  /*00f0*/  STG.E desc[UR4][R6.64], R9 ;  /* 0x0000000906007986 */ /* 0x000fe2000c101904 */
[----:B------:R-:W-:Y:S05]  /*0100*/  EXIT ;  /* 0x000000000000794d */ /* 0x000fea0003800000 */
.L_x_1:
        /* <DEDUP_REMOVED lines=15> */
.L_x_5:


//--------------------- .text._Z5ScalaPfS_f       --------------------------
	.section	.text._Z5ScalaPfS_f,"ax",@progbits
	.align	128
        .global         _Z5ScalaPfS_f
        .type           _Z5ScalaPfS_f,@function
        .size           _Z5ScalaPfS_f,(.L_x_6 - _Z5ScalaPfS_f)
        .other          _Z5ScalaPfS_f,@"STO_CUDA_ENTRY STV_DEFAULT"
_Z5ScalaPfS_f:
.text._Z5ScalaPfS_f:
[----:B------:R-:W-:Y:S01]  /*0000*/  LDC R1, c[0x0][0x37c] ;  /* 0x0000df00ff017b82 */ /* 0x000fe20000000800 */
[----:B------:R-:W0:Y:S07]  /*0010*/  S2R R0, SR_TID.X ;  /* 0x0000000000007919 */ /* 0x000e2e0000002100 */
[----:B------:R-:W0:Y:S01]  /*0020*/  S2UR UR6, SR_CTAID.X ;  /* 0x00000000000679c3 */ /* 0x000e220000002500 */
[----:B------:R-:W1:Y:S07]  /*0030*/  LDCU.64 UR4, c[0x0][0x358] ;  /* 0x00006b00ff0477ac */ /* 0x000e6e0008000a00 */
[----:B------:R-:W0:Y:S08]  /*0040*/  LDC R7, c[0x0][0x360] ;  /* 0x0000d800ff077b82 */ /* 0x000e300000000800 */
[----:B------:R-:W2:Y:S08]  /*0050*/  LDC.64 R2, c[0x0][0x380] ;  /* 0x0000e000ff027b82 */ /* 0x000eb00000000a00 */
[----:B------:R-:W3:Y:S01]  /*0060*/  LDC.64 R4, c[0x0][0x388] ;  /* 0x0000e200ff047b82 */ /* 0x000ee20000000a00 */
[----:B0-----:R-:W-:Y:S01]  /*0070*/  IMAD R7, R7, UR6, R0 ;  /* 0x0000000607077c24 */ /* 0x001fe2000f8e0200 */
[----:B------:R-:W0:Y:S03]  /*0080*/  LDCU UR6, c[0x0][0x390] ;  /* 0x00007200ff0677ac */ /* 0x000e260008000800 */
[----:B--2---:R-:W-:-:S06]  /*0090*/  IMAD.WIDE R2, R7, 0x4, R2 ;  /* 0x0000000407027825 */ /* 0x004fcc00078e0202 */
[----:B-1----:R-:W0:Y:S01]  /*00a0*/  LDG.E R2, desc[UR4][R2.64] ;  /* 0x0000000402027981 */ /* 0x002e22000c1e1900 */
[----:B---3--:R-:W-:-:S04]  /*00b0*/  IMAD.WIDE R4, R7, 0x4, R4 ;  /* 0x0000000407047825 */ /* 0x008fc800078e0204 */
[----:B0-----:R-:W-:-:S05]  /*00c0*/  FMUL R7, R2, UR6 ;  /* 0x0000000602077c20 */ /* 0x001fca0008400000 */
[----:B------:R-:W-:Y:S01]  /*00d0*/  STG.E desc[UR4][R4.64], R7 ;  /* 0x0000000704007986 */ /* 0x000fe2000c101904 */
[----:B------:R-:W-:Y:S05]  /*00e0*/  EXIT ;  /* 0x000000000000794d */ /* 0x000fea0003800000 */
.L_x_2:
        /* <DEDUP_REMOVED lines=9> */
.L_x_6:


//--------------------- .text._Z4CopyPfS_         --------------------------
	.section	.text._Z4CopyPfS_,"ax",@progbits
	.align	128
        .global         _Z4CopyPfS_
        .type           _Z4CopyPfS_,@function
        .size           _Z4CopyPfS_,(.L_x_7 - _Z4CopyPfS_)
        .other          _Z4CopyPfS_,@"STO_CUDA_ENTRY STV_DEFAULT"
_Z4CopyPfS_:
.text._Z4CopyPfS_:
[----:B------:R-:W-:Y:S01]  /*0000*/  LDC R1, c[0x0][0x37c] ;  /* 0x0000df00ff017b82 */ /* 0x000fe20000000800 */
[----:B------:R-:W0:Y:S07]  /*0010*/  S2R R0, SR_TID.X ;  /* 0x0000000000007919 */ /* 0x000e2e0000002100 */
[----:B------:R-:W0:Y:S01]  /*0020*/  S2UR UR6, SR_CTAID.X ;  /* 0x00000000000679c3 */ /* 0x000e220000002500 */
[----:B------:R-:W1:Y:S07]  /*0030*/  LDCU.64 UR4, c[0x0][0x358] ;  /* 0x00006b00ff0477ac */ /* 0x000e6e0008000a00 */
[----:B------:R-:W0:Y:S08]  /*0040*/  LDC R7, c[0x0][0x360] ;  /* 0x0000d800ff077b82 */ /* 0x000e300000000800 */
[----:B------:R-:W2:Y:S08]  /*0050*/  LDC.64 R2, c[0x0][0x380] ;  /* 0x0000e000ff027b82 */ /* 0x000eb00000000a00 */
[----:B------:R-:W3:Y:S01]  /*0060*/  LDC.64 R4, c[0x0][0x388] ;  /* 0x0000e200ff047b82 */ /* 0x000ee20000000a00 */
[----:B0-----:R-:W-:-:S04]  /*0070*/  IMAD R7, R7, UR6, R0 ;  /* 0x0000000607077c24 */ /* 0x001fc8000f8e0200 */
[----:B--2---:R-:W-:-:S06]  /*0080*/  IMAD.WIDE R2, R7, 0x4, R2 ;  /* 0x0000000407027825 */ /* 0x004fcc00078e0202 */
[----:B-1----:R-:W2:Y:S01]  /*0090*/  LDG.E R3, desc[UR4][R2.64] ;  /* 0x0000000402037981 */ /* 0x002ea2000c1e1900 */
[----:B---3--:R-:W-:-:S05]  /*00a0*/  IMAD.WIDE R4, R7, 0x4, R4 ;  /* 0x0000000407047825 */ /* 0x008fca00078e0204 */
[----:B--2---:R-:W-:Y:S01]  /*00b0*/  STG.E desc[UR4][R4.64], R3 ;  /* 0x0000000304007986 */ /* 0x004fe2000c101904 */
[----:B------:R-:W-:Y:S05]  /*00c0*/  EXIT ;  /* 0x000000000000794d */ /* 0x000fea0003800000 */
.L_x_3:
        /* <DEDUP_REMOVED lines=11> */
.L_x_7:


//--------------------- .nv.shared.reserved.0     --------------------------
	.section	.nv.shared.reserved.0,"aw",@nobits
	.weak		__nv_reservedSMEM_offset_0_alias
	.size		__nv_reservedSMEM_offset_0_alias, 0, 64
	.other		__nv_reservedSMEM_offset_0_alias,@"STO_CUDA_RESERVED_SHARED STV_DEFAULT"
__nv_reservedSMEM_offset_0_alias:
	.zero		0
	.zero		64


//--------------------- .nv.constant0._Z5TriadPfS_S_f --------------------------
	.section	.nv.constant0._Z5TriadPfS_S_f,"a",@progbits
	.sectionflags	@""
	.align	4
.nv.constant0._Z5TriadPfS_S_f:
	.zero		924


//--------------------- .nv.constant0._Z3AddPfS_S_ --------------------------
	.section	.nv.constant0._Z3AddPfS_S_,"a",@progbits
	.sectionflags	@""
	.align	4
.nv.constant0._Z3AddPfS_S_:
	.zero		920


//--------------------- .nv.constant0._Z5ScalaPfS_f --------------------------
	.section	.nv.constant0._Z5ScalaPfS_f,"a",@progbits
	.sectionflags	@""
	.align	4
.nv.constant0._Z5ScalaPfS_f:
	.zero		916


//--------------------- .nv.constant0._Z4CopyPfS_ --------------------------
	.section	.nv.constant0._Z4CopyPfS_,"a",@progbits
	.sectionflags	@""
	.align	4
.nv.constant0._Z4CopyPfS_:
	.zero		912


//--------------------- SYMBOLS --------------------------

	.type		.nv.reservedSmem.offset0,@object
	.size		.nv.reservedSmem.offset0,0x4
